	.headerflags	@"EF_CUDA_TEXMODE_UNIFIED EF_CUDA_64BIT_ADDRESS EF_CUDA_ACCELERATORS EF_CUDA_SM90 EF_CUDA_VIRTUAL_SM(EF_CUDA_SM90)"
	.elftype	@"ET_EXEC"


//--------------------- .nv.info                  --------------------------
	.section	.nv.info,"",@"SHT_CUDA_INFO"
	.align	4


	//----- nvinfo : EIATTR_REGCOUNT
	.align		4
        /*0000*/ 	.byte	0x04, 0x2f
        /*0002*/ 	.short	(.L_3 - .L_2)
	.align		4
.L_2:
        /*0004*/ 	.word	index@(triton_poi_fused__native_batch_norm_legit_no_training_convolution_hardtanh_22)
        /*0008*/ 	.word	0x0000001c


	//----- nvinfo : EIATTR_MIN_STACK_SIZE
	.align		4
.L_3:
        /*000c*/ 	.byte	0x04, 0x12
        /*000e*/ 	.short	(.L_5 - .L_4)
	.align		4
.L_4:
        /*0010*/ 	.word	index@(triton_poi_fused__native_batch_norm_legit_no_training_convolution_hardtanh_22)
        /*0014*/ 	.word	0x00000000


	//----- nvinfo : EIATTR_FRAME_SIZE
	.align		4
.L_5:
        /*0018*/ 	.byte	0x04, 0x11
        /*001a*/ 	.short	(.L_7 - .L_6)
	.align		4
.L_6:
        /*001c*/ 	.word	index@(triton_poi_fused__native_batch_norm_legit_no_training_convolution_hardtanh_22)
        /*0020*/ 	.word	0x00000000


	//----- nvinfo : EIATTR_MIN_STACK_SIZE
	.align		4
.L_7:
        /*0024*/ 	.byte	0x04, 0x12
        /*0026*/ 	.short	(.L_9 - .L_8)
	.align		4
.L_8:
        /*0028*/ 	.word	index@(triton_poi_fused__native_batch_norm_legit_no_training_convolution_hardtanh_22)
        /*002c*/ 	.word	0x00000000
.L_9:


//--------------------- .nv.info.triton_poi_fused__native_batch_norm_legit_no_training_convolution_hardtanh_22 --------------------------
	.section	.nv.info.triton_poi_fused__native_batch_norm_legit_no_training_convolution_hardtanh_22,"",@"SHT_CUDA_INFO"
	.sectionflags	@""
	.align	4


	//----- nvinfo : EIATTR_CUDA_API_VERSION
	.align		4
        /*0000*/ 	.byte	0x04, 0x37
        /*0002*/ 	.short	(.L_11 - .L_10)
.L_10:
        /*0004*/ 	.word	0x0000007c


	//----- nvinfo : EIATTR_KPARAM_INFO
	.align		4
.L_11:
        /*0008*/ 	.byte	0x04, 0x17
        /*000a*/ 	.short	(.L_13 - .L_12)
.L_12:
        /*000c*/ 	.word	0x00000000
        /*0010*/ 	.short	0x0007
        /*0012*/ 	.short	0x0038
        /*0014*/ 	.byte	0x00, 0xf0, 0x11, 0x00


	//----- nvinfo : EIATTR_KPARAM_INFO
	.align		4
.L_13:
        /*0018*/ 	.byte	0x04, 0x17
        /*001a*/ 	.short	(.L_15 - .L_14)
.L_14:
        /*001c*/ 	.word	0x00000000
        /*0020*/ 	.short	0x0006
        /*0022*/ 	.short	0x0030
        /*0024*/ 	.byte	0x00, 0xf4, 0x21, 0x00


	//----- nvinfo : EIATTR_KPARAM_INFO
	.align		4
.L_15:
        /*0028*/ 	.byte	0x04, 0x17
        /*002a*/ 	.short	(.L_17 - .L_16)
.L_16:
        /*002c*/ 	.word	0x00000000
        /*0030*/ 	.short	0x0005
        /*0032*/ 	.short	0x0028
        /*0034*/ 	.byte	0x00, 0xf4, 0x21, 0x00


	//----- nvinfo : EIATTR_KPARAM_INFO
	.align		4
.L_17:
        /*0038*/ 	.byte	0x04, 0x17
        /*003a*/ 	.short	(.L_19 - .L_18)
.L_18:
        /*003c*/ 	.word	0x00000000
        /*0040*/ 	.short	0x0004
        /*0042*/ 	.short	0x0020
        /*0044*/ 	.byte	0x00, 0xf4, 0x21, 0x00


	//----- nvinfo : EIATTR_KPARAM_INFO
	.align		4
.L_19:
        /*0048*/ 	.byte	0x04, 0x17
        /*004a*/ 	.short	(.L_21 - .L_20)
.L_20:
        /*004c*/ 	.word	0x00000000
        /*0050*/ 	.short	0x0003
        /*0052*/ 	.short	0x0018
        /*0054*/ 	.byte	0x00, 0xf4, 0x21, 0x00


	//----- nvinfo : EIATTR_KPARAM_INFO
	.align		4
.L_21:
        /*0058*/ 	.byte	0x04, 0x17
        /*005a*/ 	.short	(.L_23 - .L_22)
.L_22:
        /*005c*/ 	.word	0x00000000
        /*0060*/ 	.short	0x0002
        /*0062*/ 	.short	0x0010
        /*0064*/ 	.byte	0x00, 0xf4, 0x21, 0x00


	//----- nvinfo : EIATTR_KPARAM_INFO
	.align		4
.L_23:
        /*0068*/ 	.byte	0x04, 0x17
        /*006a*/ 	.short	(.L_25 - .L_24)
.L_24:
        /*006c*/ 	.word	0x00000000
        /*0070*/ 	.short	0x0001
        /*0072*/ 	.short	0x0008
        /*0074*/ 	.byte	0x00, 0xf4, 0x21, 0x00


	//----- nvinfo : EIATTR_KPARAM_INFO
	.align		4
.L_25:
        /*0078*/ 	.byte	0x04, 0x17
        /*007a*/ 	.short	(.L_27 - .L_26)
.L_26:
        /*007c*/ 	.word	0x00000000
        /*0080*/ 	.short	0x0000
        /*0082*/ 	.short	0x0000
        /*0084*/ 	.byte	0x00, 0xf4, 0x21, 0x00


	//----- nvinfo : EIATTR_SPARSE_MMA_MASK
	.align		4
.L_27:
        /*0088*/ 	.byte	0x03, 0x50
        /*008a*/ 	.short	0x0000


	//----- nvinfo : EIATTR_MAXREG_COUNT
	.align		4
        /*008c*/ 	.byte	0x03, 0x1b
        /*008e*/ 	.short	0x00ff


	//----- nvinfo : EIATTR_EXIT_INSTR_OFFSETS
	.align		4
        /*0090*/ 	.byte	0x04, 0x1c
        /*0092*/ 	.short	(.L_29 - .L_28)


	//   ....[0]....
.L_28:
        /*0094*/ 	.word	0x000004f0


	//   ....[1]....
        /*0098*/ 	.word	0x00000510


	//----- nvinfo : EIATTR_REQNTID
	.align		4
.L_29:
        /*009c*/ 	.byte	0x04, 0x10
        /*009e*/ 	.short	(.L_31 - .L_30)
.L_30:
        /*00a0*/ 	.word	0x00000100
        /*00a4*/ 	.word	0x00000001
        /*00a8*/ 	.word	0x00000001


	//----- nvinfo : EIATTR_CBANK_PARAM_SIZE
	.align		4
.L_31:
        /*00ac*/ 	.byte	0x03, 0x19
        /*00ae*/ 	.short	0x003c


	//----- nvinfo : EIATTR_PARAM_CBANK
	.align		4
        /*00b0*/ 	.byte	0x04, 0x0a
        /*00b2*/ 	.short	(.L_33 - .L_32)
	.align		4
.L_32:
        /*00b4*/ 	.word	index@(.nv.constant0.triton_poi_fused__native_batch_norm_legit_no_training_convolution_hardtanh_22)
        /*00b8*/ 	.short	0x0210
        /*00ba*/ 	.short	0x003c


	//----- nvinfo : EIATTR_SW_WAR
	.align		4
.L_33:
        /*00bc*/ 	.byte	0x04, 0x36
        /*00be*/ 	.short	(.L_35 - .L_34)
.L_34:
        /*00c0*/ 	.word	0x00000008
.L_35:


//--------------------- .nv.callgraph             --------------------------
	.section	.nv.callgraph,"",@"SHT_CUDA_CALLGRAPH"
	.align	4
	.sectionentsize	8
	.align		4
        /*0000*/ 	.word	0x00000000
	.align		4
        /*0004*/ 	.word	0xffffffff
	.align		4
        /*0008*/ 	.word	0x00000000
	.align		4
        /*000c*/ 	.word	0xfffffffe
	.align		4
        /*0010*/ 	.word	0x00000000
	.align		4
        /*0014*/ 	.word	0xfffffffd
	.align		4
        /*0018*/ 	.word	0x00000000
	.align		4
        /*001c*/ 	.word	0xfffffffc


//--------------------- .nv.constant4             --------------------------
	.section	.nv.constant4,"a",@progbits
	.align	8
	.align		8
.nv.constant4:
        /*0000*/ 	.dword	_$_str
	.align		8
        /*0008*/ 	.dword	_$_str_$_2


//--------------------- .text.triton_poi_fused__native_batch_norm_legit_no_training_convolution_hardtanh_22 --------------------------
	.section	.text.triton_poi_fused__native_batch_norm_legit_no_training_convolution_hardtanh_22,"ax",@progbits
	.align	128
        .global         triton_poi_fused__native_batch_norm_legit_no_training_convolution_hardtanh_22
        .type           triton_poi_fused__native_batch_norm_legit_no_training_convolution_hardtanh_22,@function
        .size           triton_poi_fused__native_batch_norm_legit_no_training_convolution_hardtanh_22,(.L_x_1 - triton_poi_fused__native_batch_norm_legit_no_training_convolution_hardtanh_22)
        .other          triton_poi_fused__native_batch_norm_legit_no_training_convolution_hardtanh_22,@"STO_CUDA_ENTRY STV_DEFAULT"
triton_poi_fused__native_batch_norm_legit_no_training_convolution_hardtanh_22:
.text.triton_poi_fused__native_batch_norm_legit_no_training_convolution_hardtanh_22:
[----:B------:R-:W0:Y:S01]  /*0000*/  LDC R1, c[0x0][0x28] ;  /* 0x00000a00ff017b82 */ /* 0x000e220000000800 */
[----:B------:R-:W1:Y:S01]  /*0010*/  S2R R0, SR_TID.X ;  /* 0x0000000000007919 */ /* 0x000e620000002100 */
[----:B------:R-:W-:-:S06]  /*0020*/  HFMA2.MMA R2, -RZ, RZ, 0, 0 ;  /* 0x00000000ff027435 */ /* 0x000fcc00000001ff */
[----:B------:R-:W2:Y:S01]  /*0030*/  LDC.64 R4, c[0x0][0x228] ;  /* 0x00008a00ff047b82 */ /* 0x000ea20000000a00 */
[----:B------:R-:W-:Y:S01]  /*0040*/  CS2R R8, SRZ ;  /* 0x0000000000087805 */ /* 0x000fe2000001ff00 */
[----:B------:R-:W3:Y:S01]  /*0050*/  S2R R3, SR_CTAID.X ;  /* 0x0000000000037919 */ /* 0x000ee20000002500 */
[----:B------:R-:W-:-:S05]  /*0060*/  ULDC.64 UR4, c[0x0][0x208] ;  /* 0x0000820000047ab9 */ /* 0x000fca0000000a00 */
[----:B------:R-:W4:Y:S08]  /*0070*/  LDC.64 R18, c[0x0][0x218] ;  /* 0x00008600ff127b82 */ /* 0x000f300000000a00 */
[----:B------:R-:W5:Y:S08]  /*0080*/  LDC.64 R20, c[0x0][0x220] ;  /* 0x00008800ff147b82 */ /* 0x000f700000000a00 */
[----:B------:R-:W5:Y:S01]  /*0090*/  LDC.64 R14, c[0x0][0x238] ;  /* 0x00008e00ff0e7b82 */ /* 0x000f620000000a00 */
[----:B-1----:R-:W-:-:S07]  /*00a0*/  SHF.L.U32 R0, R0, 0x1, RZ ;  /* 0x0000000100007819 */ /* 0x002fce00000006ff */
[----:B------:R-:W1:Y:S01]  /*00b0*/  LDC.64 R22, c[0x0][0x230] ;  /* 0x00008c00ff167b82 */ /* 0x000e620000000a00 */
[----:B------:R-:W-:-:S04]  /*00c0*/  LOP3.LUT R0, R0, 0x1fe, RZ, 0xc0, !PT ;  /* 0x000001fe00007812 */ /* 0x000fc800078ec0ff */
[----:B---3--:R-:W-:-:S04]  /*00d0*/  LEA R3, R3, R0, 0x9 ;  /* 0x0000000003037211 */ /* 0x008fc800078e48ff */
[C---:B------:R-:W-:Y:S01]  /*00e0*/  ISETP.GE.AND P0, PT, R3.reuse, 0x1a400, PT ;  /* 0x0001a4000300780c */ /* 0x040fe20003f06270 */
[----:B------:R-:W-:-:S05]  /*00f0*/  IMAD.HI R0, R3, -0x63f63f63, R2 ;  /* 0x9c09c09d03007827 */ /* 0x000fca00078e0202 */
[----:B------:R-:W-:-:S04]  /*0100*/  SHF.R.U32.HI R7, RZ, 0x1f, R0 ;  /* 0x0000001fff077819 */ /* 0x000fc80000011600 */
[----:B------:R-:W-:-:S05]  /*0110*/  LEA.HI.SX32 R7, R0, R7, 0x18 ;  /* 0x0000000700077211 */ /* 0x000fca00078fc2ff */
[----:B------:R-:W-:Y:S02]  /*0120*/  IMAD R0, R7, -0x1a4, R3 ;  /* 0xfffffe5c07007824 */ /* 0x000fe400078e0203 */
[----:B------:R-:W3:Y:S02]  /*0130*/  LDC.64 R6, c[0x0][0x210] ;  /* 0x00008400ff067b82 */ /* 0x000ee40000000a00 */
[----:B--2---:R-:W-:-:S05]  /*0140*/  IMAD.WIDE R4, R0, 0x4, R4 ;  /* 0x0000000400047825 */ /* 0x004fca00078e0204 */
[----:B------:R2:W3:Y:S01]  /*0150*/  @!P0 LDG.E.EL.64 R8, desc[UR4][R4.64] ;  /* 0x0000000404088981 */ /* 0x0004e2000c2e1b00 */
[----:B------:R-:W-:Y:S02]  /*0160*/  CS2R R10, SRZ ;  /* 0x00000000000a7805 */ /* 0x000fe4000001ff00 */
[----:B------:R-:W-:Y:S01]  /*0170*/  CS2R R12, SRZ ;  /* 0x00000000000c7805 */ /* 0x000fe2000001ff00 */
[----:B----4-:R-:W-:-:S04]  /*0180*/  IMAD.WIDE R18, R0, 0x4, R18 ;  /* 0x0000000400127825 */ /* 0x010fc800078e0212 */
[C---:B-----5:R-:W-:Y:S01]  /*0190*/  IMAD.WIDE R20, R0.reuse, 0x4, R20 ;  /* 0x0000000400147825 */ /* 0x060fe200078e0214 */
[----:B------:R4:W5:Y:S01]  /*01a0*/  @!P0 LDG.E.EL.64 R10, desc[UR4][R18.64] ;  /* 0x00000004120a8981 */ /* 0x000962000c2e1b00 */
[----:B--2---:R-:W-:Y:S02]  /*01b0*/  CS2R R4, SRZ ;  /* 0x0000000000047805 */ /* 0x004fe4000001ff00 */
[----:B0-----:R-:W-:-:S04]  /*01c0*/  IMAD.WIDE R24, R0, 0x4, R14 ;  /* 0x0000000400187825 */ /* 0x001fc800078e020e */
[----:B---3--:R-:W-:Y:S01]  /*01d0*/  IMAD.WIDE R6, R3, 0x4, R6 ;  /* 0x0000000403067825 */ /* 0x008fe200078e0206 */
[----:B------:R-:W2:Y:S04]  /*01e0*/  @!P0 LDG.E.EL.64 R4, desc[UR4][R20.64] ;  /* 0x0000000414048981 */ /* 0x000ea8000c2e1b00 */
[----:B------:R-:W5:Y:S01]  /*01f0*/  @!P0 LDG.E.64 R12, desc[UR4][R6.64] ;  /* 0x00000004060c8981 */ /* 0x000f62000c1e1b00 */
[----:B------:R-:W-:Y:S02]  /*0200*/  CS2R R14, SRZ ;  /* 0x00000000000e7805 */ /* 0x000fe4000001ff00 */
[----:B------:R-:W-:Y:S01]  /*0210*/  CS2R R16, SRZ ;  /* 0x0000000000107805 */ /* 0x000fe2000001ff00 */
[----:B-1----:R-:W-:-:S05]  /*0220*/  IMAD.WIDE R22, R0, 0x4, R22 ;  /* 0x0000000400167825 */ /* 0x002fca00078e0216 */
[----:B------:R-:W3:Y:S04]  /*0230*/  @!P0 LDG.E.EL.64 R14, desc[UR4][R22.64] ;  /* 0x00000004160e8981 */ /* 0x000ee8000c2e1b00 */
[----:B------:R-:W3:Y:S01]  /*0240*/  @!P0 LDG.E.EL.64 R16, desc[UR4][R24.64] ;  /* 0x0000000418108981 */ /* 0x000ee2000c2e1b00 */
[----:B----4-:R-:W-:Y:S01]  /*0250*/  MOV R19, 0x3e800000 ;  /* 0x3e80000000137802 */ /* 0x010fe20000000f00 */
[----:B------:R-:W-:Y:S01]  /*0260*/  FADD R8, R8, 9.9999997473787516356e-06 ;  /* 0x3727c5ac08087421 */ /* 0x000fe20000000000 */
[----:B------:R-:W-:-:S03]  /*0270*/  FADD R9, R9, 9.9999997473787516356e-06 ;  /* 0x3727c5ac09097421 */ /* 0x000fc60000000000 */
[----:B------:R-:W0:Y:S08]  /*0280*/  MUFU.SQRT R0, R8 ;  /* 0x0000000800007308 */ /* 0x000e300000002000 */
[----:B------:R-:W1:Y:S01]  /*0290*/  MUFU.SQRT R2, R9 ;  /* 0x0000000900027308 */ /* 0x000e620000002000 */
[C---:B0-----:R-:W-:Y:S02]  /*02a0*/  FSETP.GT.AND P1, PT, R0.reuse, 8.50705917302346158658e+37, PT ;  /* 0x7e8000000000780b */ /* 0x041fe40003f24000 */
[----:B------:R-:W-:-:S02]  /*02b0*/  FSETP.GEU.AND P3, PT, R0, 1.175494350822287508e-38, PT ;  /* 0x008000000000780b */ /* 0x000fc40003f6e000 */
[C---:B-1----:R-:W-:Y:S02]  /*02c0*/  FSETP.GT.AND P2, PT, R2.reuse, 8.50705917302346158658e+37, PT ;  /* 0x7e8000000200780b */ /* 0x042fe40003f44000 */
[----:B------:R-:W-:-:S07]  /*02d0*/  FSETP.GEU.AND P4, PT, R2, 1.175494350822287508e-38, PT ;  /* 0x008000000200780b */ /* 0x000fce0003f8e000 */
[----:B------:R-:W-:-:S04]  /*02e0*/  @P1 FMUL R0, R0, 0.25 ;  /* 0x3e80000000001820 */ /* 0x000fc80000400000 */
[----:B------:R-:W-:Y:S01]  /*02f0*/  @!P3 FMUL R0, R0, 16777216 ;  /* 0x4b8000000000b820 */ /* 0x000fe20000400000 */
[----:B------:R-:W-:-:S04]  /*0300*/  @P2 FMUL R2, R2, 0.25 ;  /* 0x3e80000002022820 */ /* 0x000fc80000400000 */
[----:B------:R-:W-:Y:S01]  /*0310*/  @!P4 FMUL R2, R2, 16777216 ;  /* 0x4b8000000202c820 */ /* 0x000fe20000400000 */
[----:B------:R-:W0:Y:S01]  /*0320*/  MUFU.RCP R0, R0 ;  /* 0x0000000000007308 */ /* 0x000e220000001000 */
[----:B------:R-:W-:-:S07]  /*0330*/  FSEL R9, R19, 1, P1 ;  /* 0x3f80000013097808 */ /* 0x000fce0000800000 */
[----:B------:R-:W1:Y:S01]  /*0340*/  MUFU.RCP R2, R2 ;  /* 0x0000000200027308 */ /* 0x000e620000001000 */
[----:B------:R-:W-:Y:S01]  /*0350*/  FSEL R19, R19, 1, P2 ;  /* 0x3f80000013137808 */ /* 0x000fe20001000000 */
[----:B------:R-:W-:Y:S01]  /*0360*/  @!P3 FMUL R9, R9, 16777216 ;  /* 0x4b8000000909b820 */ /* 0x000fe20000400000 */
[----:B-----5:R-:W-:Y:S01]  /*0370*/  FADD R10, R10, R12 ;  /* 0x0000000c0a0a7221 */ /* 0x020fe20000000000 */
[----:B------:R-:W-:Y:S02]  /*0380*/  FADD R11, R11, R13 ;  /* 0x0000000d0b0b7221 */ /* 0x000fe40000000000 */
[----:B------:R-:W-:Y:S01]  /*0390*/  @!P4 FMUL R19, R19, 16777216 ;  /* 0x4b8000001313c820 */ /* 0x000fe20000400000 */
[----:B0-----:R-:W-:Y:S01]  /*03a0*/  FMUL R9, R0, R9 ;  /* 0x0000000900097220 */ /* 0x001fe20000400000 */
[----:B--2---:R-:W-:Y:S01]  /*03b0*/  FADD R4, R10, -R4 ;  /* 0x800000040a047221 */ /* 0x004fe20000000000 */
[----:B------:R-:W-:-:S03]  /*03c0*/  FADD R5, R11, -R5 ;  /* 0x800000050b057221 */ /* 0x000fc60000000000 */
[----:B------:R-:W-:Y:S01]  /*03d0*/  FMUL R9, R4, R9 ;  /* 0x0000000904097220 */ /* 0x000fe20000400000 */
[----:B-1----:R-:W-:-:S03]  /*03e0*/  FMUL R0, R2, R19 ;  /* 0x0000001302007220 */ /* 0x002fc60000400000 */
[----:B---3--:R-:W-:Y:S01]  /*03f0*/  FFMA R9, R9, R14, R16 ;  /* 0x0000000e09097223 */ /* 0x008fe20000000010 */
[----:B------:R-:W-:Y:S02]  /*0400*/  FMUL R0, R5, R0 ;  /* 0x0000000005007220 */ /* 0x000fe40000400000 */
[----:B------:R-:W0:Y:S02]  /*0410*/  LDC.64 R4, c[0x0][0x240] ;  /* 0x00009000ff047b82 */ /* 0x000e240000000a00 */
[----:B------:R-:W-:Y:S01]  /*0420*/  FFMA R0, R0, R15, R17 ;  /* 0x0000000f00007223 */ /* 0x000fe20000000011 */
[----:B------:R-:W-:-:S04]  /*0430*/  FSETP.GTU.AND P1, PT, R9, RZ, PT ;  /* 0x000000ff0900720b */ /* 0x000fc80003f2c000 */
[C---:B------:R-:W-:Y:S02]  /*0440*/  FSETP.GTU.AND P2, PT, R0.reuse, RZ, PT ;  /* 0x000000ff0000720b */ /* 0x040fe40003f4c000 */
[----:B------:R-:W-:Y:S02]  /*0450*/  FSEL R8, R9, RZ, P1 ;  /* 0x000000ff09087208 */ /* 0x000fe40000800000 */
[----:B------:R-:W-:Y:S02]  /*0460*/  FSEL R9, R0, RZ, P2 ;  /* 0x000000ff00097208 */ /* 0x000fe40001000000 */
[C---:B------:R-:W-:Y:S02]  /*0470*/  FSETP.GEU.AND P1, PT, R8.reuse, 6, PT ;  /* 0x40c000000800780b */ /* 0x040fe40003f2e000 */
[----:B------:R-:W-:Y:S01]  /*0480*/  FSETP.GEU.AND P2, PT, R9, 6, PT ;  /* 0x40c000000900780b */ /* 0x000fe20003f4e000 */
[----:B------:R1:W-:Y:S01]  /*0490*/  @!P0 STG.E.64 desc[UR4][R6.64], R10 ;  /* 0x0000000a06008986 */ /* 0x0003e2000c101b04 */
[----:B------:R-:W-:-:S02]  /*04a0*/  FSETP.NAN.AND P3, PT, R8, R8, PT ;  /* 0x000000080800720b */ /* 0x000fc40003f68000 */
[----:B------:R-:W-:Y:S01]  /*04b0*/  FSETP.NAN.AND P4, PT, R9, R9, PT ;  /* 0x000000090900720b */ /* 0x000fe20003f88000 */
[----:B0-----:R-:W-:-:S06]  /*04c0*/  IMAD.WIDE R2, R3, 0x4, R4 ;  /* 0x0000000403027825 */ /* 0x001fcc00078e0204 */
[----:B------:R-:W-:Y:S02]  /*04d0*/  @P1 SEL R8, R8, 0x40c00000, P3 ;  /* 0x40c0000008081807 */ /* 0x000fe40001800000 */
[----:B------:R-:W-:Y:S01]  /*04e0*/  @P2 SEL R9, R9, 0x40c00000, P4 ;  /* 0x40c0000009092807 */ /* 0x000fe20002000000 */
[----:B------:R-:W-:Y:S06]  /*04f0*/  @P0 EXIT ;  /* 0x000000000000094d */ /* 0x000fec0003800000 */
[----:B------:R-:W-:Y:S01]  /*0500*/  STG.E.64 desc[UR4][R2.64], R8 ;  /* 0x0000000802007986 */ /* 0x000fe2000c101b04 */
[----:B------:R-:W-:Y:S05]  /*0510*/  EXIT ;  /* 0x000000000000794d */ /* 0x000fea0003800000 */
.L_x_0:
[----:B------:R-:W-:-:S00]  /*0520*/  BRA `(.L_x_0) ;  /* 0xfffffffc00fc7947 */ /* 0x000fc0000383ffff */
[----:B------:R-:W-:-:S00]  /*0530*/  NOP ;  /* 0x0000000000007918 */ /* 0x000fc00000000000 */
        /* <DEDUP_REMOVED lines=12> */
.L_x_1:


//--------------------- .nv.global.init           --------------------------
	.section	.nv.global.init,"aw",@progbits
.nv.global.init:
	.type		_$_str,@object
	.size		_$_str,(_$_str_$_2 - _$_str)
_$_str:
        /*0000*/ 	.byte	0x5f, 0x5f, 0x43, 0x55, 0x44, 0x41, 0x5f, 0x46, 0x54, 0x5a, 0x00
	.type		_$_str_$_2,@object
	.size		_$_str_$_2,(.L_1 - _$_str_$_2)
_$_str_$_2:
        /*000b*/ 	.byte	0x5f, 0x5f, 0x43, 0x55, 0x44, 0x41, 0x5f, 0x50, 0x52, 0x45, 0x43, 0x5f, 0x53, 0x51, 0x52, 0x54
        /*001b*/ 	.byte	0x00
.L_1:


//--------------------- .nv.constant0.triton_poi_fused__native_batch_norm_legit_no_training_convolution_hardtanh_22 --------------------------
	.section	.nv.constant0.triton_poi_fused__native_batch_norm_legit_no_training_convolution_hardtanh_22,"a",@progbits
	.sectionflags	@""
	.align	4
.nv.constant0.triton_poi_fused__native_batch_norm_legit_no_training_convolution_hardtanh_22:
	.zero		588
